//
// Generated by NVIDIA NVVM Compiler
//
// Compiler Build ID: CL-36424714
// Cuda compilation tools, release 13.0, V13.0.88
// Based on NVVM 20.0.0
//

.version 9.0
.target sm_100
.address_size 64

	// .globl	_Z7reduce1PlS_
.extern .shared .align 16 .b8 sdata[];

.visible .entry _Z7reduce1PlS_(
	.param .u64 .ptr .align 1 _Z7reduce1PlS__param_0,
	.param .u64 .ptr .align 1 _Z7reduce1PlS__param_1
)
{
	.reg .pred 	%p<5>;
	.reg .b32 	%r<19>;
	.reg .b64 	%rd<11>;

	ld.param.u64 	%rd2, [_Z7reduce1PlS__param_0];
	ld.param.u64 	%rd1, [_Z7reduce1PlS__param_1];
	cvta.to.global.u64 	%rd3, %rd2;
	mov.u32 	%r1, %tid.x;
	mov.u32 	%r2, %ctaid.x;
	mov.u32 	%r3, %ntid.x;
	mad.lo.s32 	%r7, %r2, %r3, %r1;
	mul.wide.u32 	%rd4, %r7, 8;
	add.s64 	%rd5, %rd3, %rd4;
	ld.global.u64 	%rd6, [%rd5];
	shl.b32 	%r8, %r1, 2;
	mov.u32 	%r9, sdata;
	add.s32 	%r4, %r9, %r8;
	st.shared.u32 	[%r4], %rd6;
	bar.sync 	0;
	setp.lt.u32 	%p1, %r3, 2;
	@%p1 bra 	$L__BB0_5;
	mov.b32 	%r18, 1;
$L__BB0_2:
	shl.b32 	%r6, %r18, 1;
	add.s32 	%r11, %r6, -1;
	and.b32  	%r12, %r11, %r1;
	setp.ne.s32 	%p2, %r12, 0;
	@%p2 bra 	$L__BB0_4;
	shl.b32 	%r13, %r18, 2;
	add.s32 	%r14, %r4, %r13;
	ld.shared.u32 	%r15, [%r14];
	ld.shared.u32 	%r16, [%r4];
	add.s32 	%r17, %r16, %r15;
	st.shared.u32 	[%r4], %r17;
$L__BB0_4:
	bar.sync 	0;
	setp.lt.u32 	%p3, %r6, %r3;
	mov.u32 	%r18, %r6;
	@%p3 bra 	$L__BB0_2;
$L__BB0_5:
	setp.ne.s32 	%p4, %r1, 0;
	@%p4 bra 	$L__BB0_7;
	ld.shared.s32 	%rd7, [sdata];
	cvta.to.global.u64 	%rd8, %rd1;
	mul.wide.u32 	%rd9, %r2, 8;
	add.s64 	%rd10, %rd8, %rd9;
	st.global.u64 	[%rd10], %rd7;
$L__BB0_7:
	ret;

}
	// .globl	_Z7reduce2PlS_
.visible .entry _Z7reduce2PlS_(
	.param .u64 .ptr .align 1 _Z7reduce2PlS__param_0,
	.param .u64 .ptr .align 1 _Z7reduce2PlS__param_1
)
{
	.reg .pred 	%p<5>;
	.reg .b32 	%r<22>;
	.reg .b64 	%rd<11>;

	ld.param.u64 	%rd2, [_Z7reduce2PlS__param_0];
	ld.param.u64 	%rd1, [_Z7reduce2PlS__param_1];
	cvta.to.global.u64 	%rd3, %rd2;
	mov.u32 	%r1, %tid.x;
	mov.u32 	%r2, %ctaid.x;
	mov.u32 	%r3, %ntid.x;
	mad.lo.s32 	%r7, %r2, %r3, %r1;
	mul.wide.u32 	%rd4, %r7, 8;
	add.s64 	%rd5, %rd3, %rd4;
	ld.global.u64 	%rd6, [%rd5];
	shl.b32 	%r8, %r1, 2;
	mov.u32 	%r9, sdata;
	add.s32 	%r10, %r9, %r8;
	st.shared.u32 	[%r10], %rd6;
	bar.sync 	0;
	setp.lt.u32 	%p1, %r3, 2;
	@%p1 bra 	$L__BB1_5;
	mov.b32 	%r21, 1;
$L__BB1_2:
	shl.b32 	%r5, %r21, 1;
	mul.lo.s32 	%r6, %r5, %r1;
	setp.ge.u32 	%p2, %r6, %r3;
	@%p2 bra 	$L__BB1_4;
	add.s32 	%r12, %r6, %r21;
	shl.b32 	%r13, %r12, 2;
	add.s32 	%r15, %r9, %r13;
	ld.shared.u32 	%r16, [%r15];
	shl.b32 	%r17, %r6, 2;
	add.s32 	%r18, %r9, %r17;
	ld.shared.u32 	%r19, [%r18];
	add.s32 	%r20, %r19, %r16;
	st.shared.u32 	[%r18], %r20;
$L__BB1_4:
	bar.sync 	0;
	setp.lt.u32 	%p3, %r5, %r3;
	mov.u32 	%r21, %r5;
	@%p3 bra 	$L__BB1_2;
$L__BB1_5:
	setp.ne.s32 	%p4, %r1, 0;
	@%p4 bra 	$L__BB1_7;
	ld.shared.s32 	%rd7, [sdata];
	cvta.to.global.u64 	%rd8, %rd1;
	mul.wide.u32 	%rd9, %r2, 8;
	add.s64 	%rd10, %rd8, %rd9;
	st.global.u64 	[%rd10], %rd7;
$L__BB1_7:
	ret;

}
	// .globl	_Z7reduce3PlS_
.visible .entry _Z7reduce3PlS_(
	.param .u64 .ptr .align 1 _Z7reduce3PlS__param_0,
	.param .u64 .ptr .align 1 _Z7reduce3PlS__param_1
)
{
	.reg .pred 	%p<5>;
	.reg .b32 	%r<16>;
	.reg .b64 	%rd<11>;

	ld.param.u64 	%rd2, [_Z7reduce3PlS__param_0];
	ld.param.u64 	%rd1, [_Z7reduce3PlS__param_1];
	cvta.to.global.u64 	%rd3, %rd2;
	mov.u32 	%r1, %tid.x;
	mov.u32 	%r2, %ctaid.x;
	mov.u32 	%r15, %ntid.x;
	mad.lo.s32 	%r7, %r2, %r15, %r1;
	mul.wide.u32 	%rd4, %r7, 8;
	add.s64 	%rd5, %rd3, %rd4;
	ld.global.u64 	%rd6, [%rd5];
	shl.b32 	%r8, %r1, 2;
	mov.u32 	%r9, sdata;
	add.s32 	%r4, %r9, %r8;
	st.shared.u32 	[%r4], %rd6;
	bar.sync 	0;
	setp.lt.u32 	%p1, %r15, 2;
	@%p1 bra 	$L__BB2_4;
$L__BB2_1:
	shr.u32 	%r6, %r15, 1;
	setp.ge.u32 	%p2, %r1, %r6;
	@%p2 bra 	$L__BB2_3;
	shl.b32 	%r10, %r6, 2;
	add.s32 	%r11, %r4, %r10;
	ld.shared.u32 	%r12, [%r11];
	ld.shared.u32 	%r13, [%r4];
	add.s32 	%r14, %r13, %r12;
	st.shared.u32 	[%r4], %r14;
$L__BB2_3:
	bar.sync 	0;
	setp.gt.u32 	%p3, %r15, 3;
	mov.u32 	%r15, %r6;
	@%p3 bra 	$L__BB2_1;
$L__BB2_4:
	setp.ne.s32 	%p4, %r1, 0;
	@%p4 bra 	$L__BB2_6;
	ld.shared.s32 	%rd7, [sdata];
	cvta.to.global.u64 	%rd8, %rd1;
	mul.wide.u32 	%rd9, %r2, 8;
	add.s64 	%rd10, %rd8, %rd9;
	st.global.u64 	[%rd10], %rd7;
$L__BB2_6:
	ret;

}
	// .globl	_Z7reduce4PlS_
.visible .entry _Z7reduce4PlS_(
	.param .u64 .ptr .align 1 _Z7reduce4PlS__param_0,
	.param .u64 .ptr .align 1 _Z7reduce4PlS__param_1
)
{
	.reg .pred 	%p<5>;
	.reg .b32 	%r<19>;
	.reg .b64 	%rd<15>;

	ld.param.u64 	%rd2, [_Z7reduce4PlS__param_0];
	ld.param.u64 	%rd1, [_Z7reduce4PlS__param_1];
	cvta.to.global.u64 	%rd3, %rd2;
	mov.u32 	%r1, %tid.x;
	mov.u32 	%r2, %ctaid.x;
	mov.u32 	%r18, %ntid.x;
	mul.lo.s32 	%r7, %r2, %r18;
	shl.b32 	%r8, %r7, 1;
	add.s32 	%r9, %r8, %r1;
	mul.wide.u32 	%rd4, %r9, 8;
	add.s64 	%rd5, %rd3, %rd4;
	ld.global.u64 	%rd6, [%rd5];
	add.s32 	%r10, %r9, %r18;
	mul.wide.u32 	%rd7, %r10, 8;
	add.s64 	%rd8, %rd3, %rd7;
	ld.global.u64 	%rd9, [%rd8];
	add.s64 	%rd10, %rd9, %rd6;
	shl.b32 	%r11, %r1, 2;
	mov.u32 	%r12, sdata;
	add.s32 	%r4, %r12, %r11;
	st.shared.u32 	[%r4], %rd10;
	bar.sync 	0;
	setp.lt.u32 	%p1, %r18, 2;
	@%p1 bra 	$L__BB3_4;
$L__BB3_1:
	shr.u32 	%r6, %r18, 1;
	setp.ge.u32 	%p2, %r1, %r6;
	@%p2 bra 	$L__BB3_3;
	shl.b32 	%r13, %r6, 2;
	add.s32 	%r14, %r4, %r13;
	ld.shared.u32 	%r15, [%r14];
	ld.shared.u32 	%r16, [%r4];
	add.s32 	%r17, %r16, %r15;
	st.shared.u32 	[%r4], %r17;
$L__BB3_3:
	bar.sync 	0;
	setp.gt.u32 	%p3, %r18, 3;
	mov.u32 	%r18, %r6;
	@%p3 bra 	$L__BB3_1;
$L__BB3_4:
	setp.ne.s32 	%p4, %r1, 0;
	@%p4 bra 	$L__BB3_6;
	ld.shared.s32 	%rd11, [sdata];
	cvta.to.global.u64 	%rd12, %rd1;
	mul.wide.u32 	%rd13, %r2, 8;
	add.s64 	%rd14, %rd12, %rd13;
	st.global.u64 	[%rd14], %rd11;
$L__BB3_6:
	ret;

}
	// .globl	_Z7reduce5PlS_
.visible .entry _Z7reduce5PlS_(
	.param .u64 .ptr .align 1 _Z7reduce5PlS__param_0,
	.param .u64 .ptr .align 1 _Z7reduce5PlS__param_1
)
{
	.reg .pred 	%p<6>;
	.reg .b32 	%r<37>;
	.reg .b64 	%rd<15>;

	ld.param.u64 	%rd2, [_Z7reduce5PlS__param_0];
	ld.param.u64 	%rd1, [_Z7reduce5PlS__param_1];
	cvta.to.global.u64 	%rd3, %rd2;
	mov.u32 	%r1, %tid.x;
	mov.u32 	%r2, %ctaid.x;
	mov.u32 	%r36, %ntid.x;
	mul.lo.s32 	%r7, %r2, %r36;
	shl.b32 	%r8, %r7, 1;
	add.s32 	%r9, %r8, %r1;
	mul.wide.u32 	%rd4, %r9, 8;
	add.s64 	%rd5, %rd3, %rd4;
	ld.global.u64 	%rd6, [%rd5];
	add.s32 	%r10, %r9, %r36;
	mul.wide.u32 	%rd7, %r10, 8;
	add.s64 	%rd8, %rd3, %rd7;
	ld.global.u64 	%rd9, [%rd8];
	add.s64 	%rd10, %rd9, %rd6;
	shl.b32 	%r11, %r1, 2;
	mov.u32 	%r12, sdata;
	add.s32 	%r4, %r12, %r11;
	st.shared.u32 	[%r4], %rd10;
	bar.sync 	0;
	setp.lt.u32 	%p1, %r36, 66;
	@%p1 bra 	$L__BB4_4;
$L__BB4_1:
	shr.u32 	%r6, %r36, 1;
	setp.ge.u32 	%p2, %r1, %r6;
	@%p2 bra 	$L__BB4_3;
	shl.b32 	%r13, %r6, 2;
	add.s32 	%r14, %r4, %r13;
	ld.shared.u32 	%r15, [%r14];
	ld.shared.u32 	%r16, [%r4];
	add.s32 	%r17, %r16, %r15;
	st.shared.u32 	[%r4], %r17;
$L__BB4_3:
	bar.sync 	0;
	setp.gt.u32 	%p3, %r36, 131;
	mov.u32 	%r36, %r6;
	@%p3 bra 	$L__BB4_1;
$L__BB4_4:
	setp.gt.u32 	%p4, %r1, 31;
	@%p4 bra 	$L__BB4_7;
	ld.volatile.shared.u32 	%r18, [%r4+128];
	ld.volatile.shared.u32 	%r19, [%r4];
	add.s32 	%r20, %r19, %r18;
	st.volatile.shared.u32 	[%r4], %r20;
	ld.volatile.shared.u32 	%r21, [%r4+64];
	ld.volatile.shared.u32 	%r22, [%r4];
	add.s32 	%r23, %r22, %r21;
	st.volatile.shared.u32 	[%r4], %r23;
	ld.volatile.shared.u32 	%r24, [%r4+32];
	ld.volatile.shared.u32 	%r25, [%r4];
	add.s32 	%r26, %r25, %r24;
	st.volatile.shared.u32 	[%r4], %r26;
	ld.volatile.shared.u32 	%r27, [%r4+16];
	ld.volatile.shared.u32 	%r28, [%r4];
	add.s32 	%r29, %r28, %r27;
	st.volatile.shared.u32 	[%r4], %r29;
	ld.volatile.shared.u32 	%r30, [%r4+8];
	ld.volatile.shared.u32 	%r31, [%r4];
	add.s32 	%r32, %r31, %r30;
	st.volatile.shared.u32 	[%r4], %r32;
	ld.volatile.shared.u32 	%r33, [%r4+4];
	ld.volatile.shared.u32 	%r34, [%r4];
	add.s32 	%r35, %r34, %r33;
	st.volatile.shared.u32 	[%r4], %r35;
	setp.ne.s32 	%p5, %r1, 0;
	@%p5 bra 	$L__BB4_7;
	ld.shared.s32 	%rd11, [sdata];
	cvta.to.global.u64 	%rd12, %rd1;
	mul.wide.u32 	%rd13, %r2, 8;
	add.s64 	%rd14, %rd12, %rd13;
	st.global.u64 	[%rd14], %rd11;
$L__BB4_7:
	ret;

}


// ===== COMPILED SASS (sm_100) =====

	.target	sm_100

	.elftype	@"ET_EXEC"


//--------------------- .note.nv.tkinfo           --------------------------
	.section	.note.nv.tkinfo,"",@"SHT_NOTE"
	.sectionflags	@"SHF_NOTE_NV_TKINFO"
	.tkinfo
        /*0018*/ 	.word	0x00000002
        /*0030*/ 	.string	""
        /*0030*/ 	.string	"ptxas"
        /*0030*/ 	.string	"Cuda compilation tools, release 13.0, V13.0.88"
        /*0030*/ 	.string	"Build cuda_13.0.r13.0/compiler.36424714_0"
        /*0030*/ 	.string	"-arch sm_100 -m 64 "



//--------------------- .note.nv.cuinfo           --------------------------
	.section	.note.nv.cuinfo,"",@"SHT_NOTE"
	.sectionflags	@"SHF_NOTE_NV_CUINFO"
        /*0018*/ 	.short	0x0002
        /*001a*/ 	.short	0x0064
        /*001c*/ 	.short	0x0082
	.zero		2


//--------------------- .nv.info                  --------------------------
	.section	.nv.info,"",@"SHT_CUDA_INFO"
	.align	4


	//----- nvinfo : EIATTR_REGCOUNT
	.align		4
        /*0000*/ 	.byte	0x04, 0x2f
        /*0002*/ 	.short	(.L_1 - .L_0)
	.align		4
.L_0:
        /*0004*/ 	.word	index@(_Z7reduce1PlS_)
        /*0008*/ 	.word	0x0000000b


	//----- nvinfo : EIATTR_FRAME_SIZE
	.align		4
.L_1:
        /*000c*/ 	.byte	0x04, 0x11
        /*000e*/ 	.short	(.L_3 - .L_2)
	.align		4
.L_2:
        /*0010*/ 	.word	index@(_Z7reduce1PlS_)
        /*0014*/ 	.word	0x00000000


	//----- nvinfo : EIATTR_REGCOUNT
	.align		4
.L_3:
        /*0018*/ 	.byte	0x04, 0x2f
        /*001a*/ 	.short	(.L_5 - .L_4)
	.align		4
.L_4:
        /*001c*/ 	.word	index@(_Z7reduce2PlS_)
        /*0020*/ 	.word	0x0000000a


	//----- nvinfo : EIATTR_FRAME_SIZE
	.align		4
.L_5:
        /*0024*/ 	.byte	0x04, 0x11
        /*0026*/ 	.short	(.L_7 - .L_6)
	.align		4
.L_6:
        /*0028*/ 	.word	index@(_Z7reduce2PlS_)
        /*002c*/ 	.word	0x00000000


	//----- nvinfo : EIATTR_REGCOUNT
	.align		4
.L_7:
        /*0030*/ 	.byte	0x04, 0x2f
        /*0032*/ 	.short	(.L_9 - .L_8)
	.align		4
.L_8:
        /*0034*/ 	.word	index@(_Z7reduce3PlS_)
        /*0038*/ 	.word	0x0000000b


	//----- nvinfo : EIATTR_FRAME_SIZE
	.align		4
.L_9:
        /*003c*/ 	.byte	0x04, 0x11
        /*003e*/ 	.short	(.L_11 - .L_10)
	.align		4
.L_10:
        /*0040*/ 	.word	index@(_Z7reduce3PlS_)
        /*0044*/ 	.word	0x00000000


	//----- nvinfo : EIATTR_REGCOUNT
	.align		4
.L_11:
        /*0048*/ 	.byte	0x04, 0x2f
        /*004a*/ 	.short	(.L_13 - .L_12)
	.align		4
.L_12:
        /*004c*/ 	.word	index@(_Z7reduce4PlS_)
        /*0050*/ 	.word	0x0000000e


	//----- nvinfo : EIATTR_FRAME_SIZE
	.align		4
.L_13:
        /*0054*/ 	.byte	0x04, 0x11
        /*0056*/ 	.short	(.L_15 - .L_14)
	.align		4
.L_14:
        /*0058*/ 	.word	index@(_Z7reduce4PlS_)
        /*005c*/ 	.word	0x00000000


	//----- nvinfo : EIATTR_REGCOUNT
	.align		4
.L_15:
        /*0060*/ 	.byte	0x04, 0x2f
        /*0062*/ 	.short	(.L_17 - .L_16)
	.align		4
.L_16:
        /*0064*/ 	.word	index@(_Z7reduce5PlS_)
        /*0068*/ 	.word	0x0000000d


	//----- nvinfo : EIATTR_FRAME_SIZE
	.align		4
.L_17:
        /*006c*/ 	.byte	0x04, 0x11
        /*006e*/ 	.short	(.L_19 - .L_18)
	.align		4
.L_18:
        /*0070*/ 	.word	index@(_Z7reduce5PlS_)
        /*0074*/ 	.word	0x00000000


	//----- nvinfo : EIATTR_MIN_STACK_SIZE
	.align		4
.L_19:
        /*0078*/ 	.byte	0x04, 0x12
        /*007a*/ 	.short	(.L_21 - .L_20)
	.align		4
.L_20:
        /*007c*/ 	.word	index@(_Z7reduce5PlS_)
        /*0080*/ 	.word	0x00000000


	//----- nvinfo : EIATTR_MIN_STACK_SIZE
	.align		4
.L_21:
        /*0084*/ 	.byte	0x04, 0x12
        /*0086*/ 	.short	(.L_23 - .L_22)
	.align		4
.L_22:
        /*0088*/ 	.word	index@(_Z7reduce4PlS_)
        /*008c*/ 	.word	0x00000000


	//----- nvinfo : EIATTR_MIN_STACK_SIZE
	.align		4
.L_23:
        /*0090*/ 	.byte	0x04, 0x12
        /*0092*/ 	.short	(.L_25 - .L_24)
	.align		4
.L_24:
        /*0094*/ 	.word	index@(_Z7reduce3PlS_)
        /*0098*/ 	.word	0x00000000


	//----- nvinfo : EIATTR_MIN_STACK_SIZE
	.align		4
.L_25:
        /*009c*/ 	.byte	0x04, 0x12
        /*009e*/ 	.short	(.L_27 - .L_26)
	.align		4
.L_26:
        /*00a0*/ 	.word	index@(_Z7reduce2PlS_)
        /*00a4*/ 	.word	0x00000000


	//----- nvinfo : EIATTR_MIN_STACK_SIZE
	.align		4
.L_27:
        /*00a8*/ 	.byte	0x04, 0x12
        /*00aa*/ 	.short	(.L_29 - .L_28)
	.align		4
.L_28:
        /*00ac*/ 	.word	index@(_Z7reduce1PlS_)
        /*00b0*/ 	.word	0x00000000
.L_29:


//--------------------- .nv.compat                --------------------------
	.section	.nv.compat,"",@"SHT_CUDA_COMPAT_INFO"
	.align	4
        /*0000*/ 	.byte	0x02, 0x09, 0x00, 0x00, 0x02, 0x02, 0x01, 0x00, 0x02, 0x05, 0x05, 0x00, 0x03, 0x07, 0x01, 0x01
        /*0010*/ 	.byte	0x02, 0x03, 0x00, 0x00, 0x02, 0x06, 0x01, 0x00, 0x04, 0x0b, 0x08, 0x00, 0x09, 0x00, 0x00, 0x00
        /*0020*/ 	.byte	0x00, 0x00, 0x00, 0x00


//--------------------- .nv.info._Z7reduce5PlS_   --------------------------
	.section	.nv.info._Z7reduce5PlS_,"",@"SHT_CUDA_INFO"
	.sectionflags	@""
	.align	4


	//----- nvinfo : EIATTR_CUDA_API_VERSION
	.align		4
        /*0000*/ 	.byte	0x04, 0x37
        /*0002*/ 	.short	(.L_31 - .L_30)
.L_30:
        /*0004*/ 	.word	0x00000082


	//----- nvinfo : EIATTR_KPARAM_INFO
	.align		4
.L_31:
        /*0008*/ 	.byte	0x04, 0x17
        /*000a*/ 	.short	(.L_33 - .L_32)
.L_32:
        /*000c*/ 	.word	0x00000000
        /*0010*/ 	.short	0x0001
        /*0012*/ 	.short	0x0008
        /*0014*/ 	.byte	0x00, 0xf5, 0x21, 0x00


	//----- nvinfo : EIATTR_KPARAM_INFO
	.align		4
.L_33:
        /*0018*/ 	.byte	0x04, 0x17
        /*001a*/ 	.short	(.L_35 - .L_34)
.L_34:
        /*001c*/ 	.word	0x00000000
        /*0020*/ 	.short	0x0000
        /*0022*/ 	.short	0x0000
        /*0024*/ 	.byte	0x00, 0xf5, 0x21, 0x00


	//----- nvinfo : EIATTR_SPARSE_MMA_MASK
	.align		4
.L_35:
        /*0028*/ 	.byte	0x03, 0x50
        /*002a*/ 	.short	0x0000


	//----- nvinfo : EIATTR_MAXREG_COUNT
	.align		4
        /*002c*/ 	.byte	0x03, 0x1b
        /*002e*/ 	.short	0x00ff


	//----- nvinfo : EIATTR_NUM_BARRIERS
	.align		4
        /*0030*/ 	.byte	0x02, 0x4c
        /*0032*/ 	.byte	0x01
	.zero		1


	//----- nvinfo : EIATTR_MERCURY_ISA_VERSION
	.align		4
        /*0034*/ 	.byte	0x03, 0x5f
        /*0036*/ 	.short	0x0101


	//----- nvinfo : EIATTR_VRC_CTA_INIT_COUNT
	.align		4
        /*0038*/ 	.byte	0x02, 0x4a
	.zero		1
	.zero		1


	//----- nvinfo : EIATTR_EXIT_INSTR_OFFSETS
	.align		4
        /*003c*/ 	.byte	0x04, 0x1c
        /*003e*/ 	.short	(.L_37 - .L_36)


	//   ....[0]....
.L_36:
        /*0040*/ 	.word	0x00000230


	//   ....[1]....
        /*0044*/ 	.word	0x000003d0


	//   ....[2]....
        /*0048*/ 	.word	0x00000460


	//----- nvinfo : EIATTR_CBANK_PARAM_SIZE
	.align		4
.L_37:
        /*004c*/ 	.byte	0x03, 0x19
        /*004e*/ 	.short	0x0010


	//----- nvinfo : EIATTR_PARAM_CBANK
	.align		4
        /*0050*/ 	.byte	0x04, 0x0a
        /*0052*/ 	.short	(.L_39 - .L_38)
	.align		4
.L_38:
        /*0054*/ 	.word	index@(.nv.constant0._Z7reduce5PlS_)
        /*0058*/ 	.short	0x0380
        /*005a*/ 	.short	0x0010


	//----- nvinfo : EIATTR_SW_WAR
	.align		4
.L_39:
        /*005c*/ 	.byte	0x04, 0x36
        /*005e*/ 	.short	(.L_41 - .L_40)
.L_40:
        /*0060*/ 	.word	0x00000008
.L_41:


//--------------------- .nv.info._Z7reduce4PlS_   --------------------------
	.section	.nv.info._Z7reduce4PlS_,"",@"SHT_CUDA_INFO"
	.sectionflags	@""
	.align	4


	//----- nvinfo : EIATTR_CUDA_API_VERSION
	.align		4
        /*0000*/ 	.byte	0x04, 0x37
        /*0002*/ 	.short	(.L_43 - .L_42)
.L_42:
        /*0004*/ 	.word	0x00000082


	//----- nvinfo : EIATTR_KPARAM_INFO
	.align		4
.L_43:
        /*0008*/ 	.byte	0x04, 0x17
        /*000a*/ 	.short	(.L_45 - .L_44)
.L_44:
        /*000c*/ 	.word	0x00000000
        /*0010*/ 	.short	0x0001
        /*0012*/ 	.short	0x0008
        /*0014*/ 	.byte	0x00, 0xf5, 0x21, 0x00


	//----- nvinfo : EIATTR_KPARAM_INFO
	.align		4
.L_45:
        /*0018*/ 	.byte	0x04, 0x17
        /*001a*/ 	.short	(.L_47 - .L_46)
.L_46:
        /*001c*/ 	.word	0x00000000
        /*0020*/ 	.short	0x0000
        /*0022*/ 	.short	0x0000
        /*0024*/ 	.byte	0x00, 0xf5, 0x21, 0x00


	//----- nvinfo : EIATTR_SPARSE_MMA_MASK
	.align		4
.L_47:
        /*0028*/ 	.byte	0x03, 0x50
        /*002a*/ 	.short	0x0000


	//----- nvinfo : EIATTR_MAXREG_COUNT
	.align		4
        /*002c*/ 	.byte	0x03, 0x1b
        /*002e*/ 	.short	0x00ff


	//----- nvinfo : EIATTR_NUM_BARRIERS
	.align		4
        /*0030*/ 	.byte	0x02, 0x4c
        /*0032*/ 	.byte	0x01
	.zero		1


	//----- nvinfo : EIATTR_MERCURY_ISA_VERSION
	.align		4
        /*0034*/ 	.byte	0x03, 0x5f
        /*0036*/ 	.short	0x0101


	//----- nvinfo : EIATTR_VRC_CTA_INIT_COUNT
	.align		4
        /*0038*/ 	.byte	0x02, 0x4a
	.zero		1
	.zero		1


	//----- nvinfo : EIATTR_EXIT_INSTR_OFFSETS
	.align		4
        /*003c*/ 	.byte	0x04, 0x1c
        /*003e*/ 	.short	(.L_49 - .L_48)


	//   ....[0]....
.L_48:
        /*0040*/ 	.word	0x00000230


	//   ....[1]....
        /*0044*/ 	.word	0x000002c0


	//----- nvinfo : EIATTR_CBANK_PARAM_SIZE
	.align		4
.L_49:
        /*0048*/ 	.byte	0x03, 0x19
        /*004a*/ 	.short	0x0010


	//----- nvinfo : EIATTR_PARAM_CBANK
	.align		4
        /*004c*/ 	.byte	0x04, 0x0a
        /*004e*/ 	.short	(.L_51 - .L_50)
	.align		4
.L_50:
        /*0050*/ 	.word	index@(.nv.constant0._Z7reduce4PlS_)
        /*0054*/ 	.short	0x0380
        /*0056*/ 	.short	0x0010


	//----- nvinfo : EIATTR_SW_WAR
	.align		4
.L_51:
        /*0058*/ 	.byte	0x04, 0x36
        /*005a*/ 	.short	(.L_53 - .L_52)
.L_52:
        /*005c*/ 	.word	0x00000008
.L_53:


//--------------------- .nv.info._Z7reduce3PlS_   --------------------------
	.section	.nv.info._Z7reduce3PlS_,"",@"SHT_CUDA_INFO"
	.sectionflags	@""
	.align	4


	//----- nvinfo : EIATTR_CUDA_API_VERSION
	.align		4
        /*0000*/ 	.byte	0x04, 0x37
        /*0002*/ 	.short	(.L_55 - .L_54)
.L_54:
        /*0004*/ 	.word	0x00000082


	//----- nvinfo : EIATTR_KPARAM_INFO
	.align		4
.L_55:
        /*0008*/ 	.byte	0x04, 0x17
        /*000a*/ 	.short	(.L_57 - .L_56)
.L_56:
        /*000c*/ 	.word	0x00000000
        /*0010*/ 	.short	0x0001
        /*0012*/ 	.short	0x0008
        /*0014*/ 	.byte	0x00, 0xf5, 0x21, 0x00


	//----- nvinfo : EIATTR_KPARAM_INFO
	.align		4
.L_57:
        /*0018*/ 	.byte	0x04, 0x17
        /*001a*/ 	.short	(.L_59 - .L_58)
.L_58:
        /*001c*/ 	.word	0x00000000
        /*0020*/ 	.short	0x0000
        /*0022*/ 	.short	0x0000
        /*0024*/ 	.byte	0x00, 0xf5, 0x21, 0x00


	//----- nvinfo : EIATTR_SPARSE_MMA_MASK
	.align		4
.L_59:
        /*0028*/ 	.byte	0x03, 0x50
        /*002a*/ 	.short	0x0000


	//----- nvinfo : EIATTR_MAXREG_COUNT
	.align		4
        /*002c*/ 	.byte	0x03, 0x1b
        /*002e*/ 	.short	0x00ff


	//----- nvinfo : EIATTR_NUM_BARRIERS
	.align		4
        /*0030*/ 	.byte	0x02, 0x4c
        /*0032*/ 	.byte	0x01
	.zero		1


	//----- nvinfo : EIATTR_MERCURY_ISA_VERSION
	.align		4
        /*0034*/ 	.byte	0x03, 0x5f
        /*0036*/ 	.short	0x0101


	//----- nvinfo : EIATTR_VRC_CTA_INIT_COUNT
	.align		4
        /*0038*/ 	.byte	0x02, 0x4a
	.zero		1
	.zero		1


	//----- nvinfo : EIATTR_EXIT_INSTR_OFFSETS
	.align		4
        /*003c*/ 	.byte	0x04, 0x1c
        /*003e*/ 	.short	(.L_61 - .L_60)


	//   ....[0]....
.L_60:
        /*0040*/ 	.word	0x000001e0


	//   ....[1]....
        /*0044*/ 	.word	0x00000270


	//----- nvinfo : EIATTR_CBANK_PARAM_SIZE
	.align		4
.L_61:
        /*0048*/ 	.byte	0x03, 0x19
        /*004a*/ 	.short	0x0010


	//----- nvinfo : EIATTR_PARAM_CBANK
	.align		4
        /*004c*/ 	.byte	0x04, 0x0a
        /*004e*/ 	.short	(.L_63 - .L_62)
	.align		4
.L_62:
        /*0050*/ 	.word	index@(.nv.constant0._Z7reduce3PlS_)
        /*0054*/ 	.short	0x0380
        /*0056*/ 	.short	0x0010


	//----- nvinfo : EIATTR_SW_WAR
	.align		4
.L_63:
        /*0058*/ 	.byte	0x04, 0x36
        /*005a*/ 	.short	(.L_65 - .L_64)
.L_64:
        /*005c*/ 	.word	0x00000008
.L_65:


//--------------------- .nv.info._Z7reduce2PlS_   --------------------------
	.section	.nv.info._Z7reduce2PlS_,"",@"SHT_CUDA_INFO"
	.sectionflags	@""
	.align	4


	//----- nvinfo : EIATTR_CUDA_API_VERSION
	.align		4
        /*0000*/ 	.byte	0x04, 0x37
        /*0002*/ 	.short	(.L_67 - .L_66)
.L_66:
        /*0004*/ 	.word	0x00000082


	//----- nvinfo : EIATTR_KPARAM_INFO
	.align		4
.L_67:
        /*0008*/ 	.byte	0x04, 0x17
        /*000a*/ 	.short	(.L_69 - .L_68)
.L_68:
        /*000c*/ 	.word	0x00000000
        /*0010*/ 	.short	0x0001
        /*0012*/ 	.short	0x0008
        /*0014*/ 	.byte	0x00, 0xf5, 0x21, 0x00


	//----- nvinfo : EIATTR_KPARAM_INFO
	.align		4
.L_69:
        /*0018*/ 	.byte	0x04, 0x17
        /*001a*/ 	.short	(.L_71 - .L_70)
.L_70:
        /*001c*/ 	.word	0x00000000
        /*0020*/ 	.short	0x0000
        /*0022*/ 	.short	0x0000
        /*0024*/ 	.byte	0x00, 0xf5, 0x21, 0x00


	//----- nvinfo : EIATTR_SPARSE_MMA_MASK
	.align		4
.L_71:
        /*0028*/ 	.byte	0x03, 0x50
        /*002a*/ 	.short	0x0000


	//----- nvinfo : EIATTR_MAXREG_COUNT
	.align		4
        /*002c*/ 	.byte	0x03, 0x1b
        /*002e*/ 	.short	0x00ff


	//----- nvinfo : EIATTR_NUM_BARRIERS
	.align		4
        /*0030*/ 	.byte	0x02, 0x4c
        /*0032*/ 	.byte	0x01
	.zero		1


	//----- nvinfo : EIATTR_MERCURY_ISA_VERSION
	.align		4
        /*0034*/ 	.byte	0x03, 0x5f
        /*0036*/ 	.short	0x0101


	//----- nvinfo : EIATTR_VRC_CTA_INIT_COUNT
	.align		4
        /*0038*/ 	.byte	0x02, 0x4a
	.zero		1
	.zero		1


	//----- nvinfo : EIATTR_EXIT_INSTR_OFFSETS
	.align		4
        /*003c*/ 	.byte	0x04, 0x1c
        /*003e*/ 	.short	(.L_73 - .L_72)


	//   ....[0]....
.L_72:
        /*0040*/ 	.word	0x00000210


	//   ....[1]....
        /*0044*/ 	.word	0x000002a0


	//----- nvinfo : EIATTR_CBANK_PARAM_SIZE
	.align		4
.L_73:
        /*0048*/ 	.byte	0x03, 0x19
        /*004a*/ 	.short	0x0010


	//----- nvinfo : EIATTR_PARAM_CBANK
	.align		4
        /*004c*/ 	.byte	0x04, 0x0a
        /*004e*/ 	.short	(.L_75 - .L_74)
	.align		4
.L_74:
        /*0050*/ 	.word	index@(.nv.constant0._Z7reduce2PlS_)
        /*0054*/ 	.short	0x0380
        /*0056*/ 	.short	0x0010


	//----- nvinfo : EIATTR_SW_WAR
	.align		4
.L_75:
        /*0058*/ 	.byte	0x04, 0x36
        /*005a*/ 	.short	(.L_77 - .L_76)
.L_76:
        /*005c*/ 	.word	0x00000008
.L_77:


//--------------------- .nv.info._Z7reduce1PlS_   --------------------------
	.section	.nv.info._Z7reduce1PlS_,"",@"SHT_CUDA_INFO"
	.sectionflags	@""
	.align	4


	//----- nvinfo : EIATTR_CUDA_API_VERSION
	.align		4
        /*0000*/ 	.byte	0x04, 0x37
        /*0002*/ 	.short	(.L_79 - .L_78)
.L_78:
        /*0004*/ 	.word	0x00000082


	//----- nvinfo : EIATTR_KPARAM_INFO
	.align		4
.L_79:
        /*0008*/ 	.byte	0x04, 0x17
        /*000a*/ 	.short	(.L_81 - .L_80)
.L_80:
        /*000c*/ 	.word	0x00000000
        /*0010*/ 	.short	0x0001
        /*0012*/ 	.short	0x0008
        /*0014*/ 	.byte	0x00, 0xf5, 0x21, 0x00


	//----- nvinfo : EIATTR_KPARAM_INFO
	.align		4
.L_81:
        /*0018*/ 	.byte	0x04, 0x17
        /*001a*/ 	.short	(.L_83 - .L_82)
.L_82:
        /*001c*/ 	.word	0x00000000
        /*0020*/ 	.short	0x0000
        /*0022*/ 	.short	0x0000
        /*0024*/ 	.byte	0x00, 0xf5, 0x21, 0x00


	//----- nvinfo : EIATTR_SPARSE_MMA_MASK
	.align		4
.L_83:
        /*0028*/ 	.byte	0x03, 0x50
        /*002a*/ 	.short	0x0000


	//----- nvinfo : EIATTR_MAXREG_COUNT
	.align		4
        /*002c*/ 	.byte	0x03, 0x1b
        /*002e*/ 	.short	0x00ff


	//----- nvinfo : EIATTR_NUM_BARRIERS
	.align		4
        /*0030*/ 	.byte	0x02, 0x4c
        /*0032*/ 	.byte	0x01
	.zero		1


	//----- nvinfo : EIATTR_MERCURY_ISA_VERSION
	.align		4
        /*0034*/ 	.byte	0x03, 0x5f
        /*0036*/ 	.short	0x0101


	//----- nvinfo : EIATTR_VRC_CTA_INIT_COUNT
	.align		4
        /*0038*/ 	.byte	0x02, 0x4a
	.zero		1
	.zero		1


	//----- nvinfo : EIATTR_EXIT_INSTR_OFFSETS
	.align		4
        /*003c*/ 	.byte	0x04, 0x1c
        /*003e*/ 	.short	(.L_85 - .L_84)


	//   ....[0]....
.L_84:
        /*0040*/ 	.word	0x000001f0


	//   ....[1]....
        /*0044*/ 	.word	0x00000280


	//----- nvinfo : EIATTR_CBANK_PARAM_SIZE
	.align		4
.L_85:
        /*0048*/ 	.byte	0x03, 0x19
        /*004a*/ 	.short	0x0010


	//----- nvinfo : EIATTR_PARAM_CBANK
	.align		4
        /*004c*/ 	.byte	0x04, 0x0a
        /*004e*/ 	.short	(.L_87 - .L_86)
	.align		4
.L_86:
        /*0050*/ 	.word	index@(.nv.constant0._Z7reduce1PlS_)
        /*0054*/ 	.short	0x0380
        /*0056*/ 	.short	0x0010


	//----- nvinfo : EIATTR_SW_WAR
	.align		4
.L_87:
        /*0058*/ 	.byte	0x04, 0x36
        /*005a*/ 	.short	(.L_89 - .L_88)
.L_88:
        /*005c*/ 	.word	0x00000008
.L_89:


//--------------------- .nv.callgraph             --------------------------
	.section	.nv.callgraph,"",@"SHT_CUDA_CALLGRAPH"
	.align	4
	.sectionentsize	8
	.align		4
        /*0000*/ 	.word	0x00000000
	.align		4
        /*0004*/ 	.word	0xffffffff
	.align		4
        /*0008*/ 	.word	0x00000000
	.align		4
        /*000c*/ 	.word	0xfffffffe
	.align		4
        /*0010*/ 	.word	0x00000000
	.align		4
        /*0014*/ 	.word	0xfffffffd
	.align		4
        /*0018*/ 	.word	0x00000000
	.align		4
        /*001c*/ 	.word	0xfffffffc


//--------------------- .text._Z7reduce5PlS_      --------------------------
	.section	.text._Z7reduce5PlS_,"ax",@progbits
	.align	128
        .global         _Z7reduce5PlS_
        .type           _Z7reduce5PlS_,@function
        .size           _Z7reduce5PlS_,(.L_x_15 - _Z7reduce5PlS_)
        .other          _Z7reduce5PlS_,@"STO_CUDA_ENTRY STV_DEFAULT"
_Z7reduce5PlS_:
.text._Z7reduce5PlS_:
[----:B------:R-:W-:Y:S01]  /*0000*/  LDC R1, c[0x0][0x37c] ;  /* 0x0000df00ff017b82 */ /* 0x000fe20000000800 */
[----:B------:R-:W0:Y:S01]  /*0010*/  S2R R0, SR_CTAID.X ;  /* 0x0000000000007919 */ /* 0x000e220000002500 */
[----:B------:R-:W0:Y:S06]  /*0020*/  LDCU UR8, c[0x0][0x360] ;  /* 0x00006c00ff0877ac */ /* 0x000e2c0008000800 */
[----:B------:R-:W1:Y:S01]  /*0030*/  LDC.64 R6, c[0x0][0x380] ;  /* 0x0000e000ff067b82 */ /* 0x000e620000000a00 */
[----:B------:R-:W2:Y:S01]  /*0040*/  S2R R2, SR_TID.X ;  /* 0x0000000000027919 */ /* 0x000ea20000002100 */
[----:B------:R-:W3:Y:S01]  /*0050*/  LDCU.64 UR6, c[0x0][0x358] ;  /* 0x00006b00ff0677ac */ /* 0x000ee20008000a00 */
[----:B0-----:R-:W-:-:S04]  /*0060*/  IMAD R3, R0, UR8, RZ ;  /* 0x0000000800037c24 */ /* 0x001fc8000f8e02ff */
[----:B--2---:R-:W-:-:S04]  /*0070*/  IMAD R3, R3, 0x2, R2 ;  /* 0x0000000203037824 */ /* 0x004fc800078e0202 */
[C---:B------:R-:W-:Y:S02]  /*0080*/  VIADD R9, R3.reuse, UR8 ;  /* 0x0000000803097c36 */ /* 0x040fe40008000000 */
[----:B-1----:R-:W-:-:S04]  /*0090*/  IMAD.WIDE.U32 R4, R3, 0x8, R6 ;  /* 0x0000000803047825 */ /* 0x002fc800078e0006 */
[----:B------:R-:W-:Y:S02]  /*00a0*/  IMAD.WIDE.U32 R6, R9, 0x8, R6 ;  /* 0x0000000809067825 */ /* 0x000fe400078e0006 */
[----:B---3--:R-:W2:Y:S04]  /*00b0*/  LDG.E R4, desc[UR6][R4.64] ;  /* 0x0000000604047981 */ /* 0x008ea8000c1e1900 */
[----:B------:R-:W2:Y:S01]  /*00c0*/  LDG.E R7, desc[UR6][R6.64] ;  /* 0x0000000606077981 */ /* 0x000ea2000c1e1900 */
[----:B------:R-:W0:Y:S01]  /*00d0*/  S2UR UR5, SR_CgaCtaId ;  /* 0x00000000000579c3 */ /* 0x000e220000008800 */
[----:B------:R-:W-:Y:S01]  /*00e0*/  UMOV UR4, 0x400 ;  /* 0x0000040000047882 */ /* 0x000fe20000000000 */
[----:B------:R-:W-:Y:S01]  /*00f0*/  UISETP.GE.U32.AND UP0, UPT, UR8, 0x42, UPT ;  /* 0x000000420800788c */ /* 0x000fe2000bf06070 */
[----:B------:R-:W-:Y:S01]  /*0100*/  ISETP.GT.U32.AND P0, PT, R2, 0x1f, PT ;  /* 0x0000001f0200780c */ /* 0x000fe20003f04070 */
[----:B0-----:R-:W-:-:S06]  /*0110*/  ULEA UR4, UR5, UR4, 0x18 ;  /* 0x0000000405047291 */ /* 0x001fcc000f8ec0ff */
[----:B------:R-:W-:Y:S02]  /*0120*/  LEA R3, R2, UR4, 0x2 ;  /* 0x0000000402037c11 */ /* 0x000fe4000f8e10ff */
[----:B--2---:R-:W-:-:S05]  /*0130*/  IADD3 R8, PT, PT, R4, R7, RZ ;  /* 0x0000000704087210 */ /* 0x004fca0007ffe0ff */
[----:B------:R0:W-:Y:S01]  /*0140*/  STS [R3], R8 ;  /* 0x0000000803007388 */ /* 0x0001e20000000800 */
[----:B------:R-:W-:Y:S06]  /*0150*/  BAR.SYNC.DEFER_BLOCKING 0x0 ;  /* 0x0000000000007b1d */ /* 0x000fec0000010000 */
[----:B------:R-:W-:Y:S05]  /*0160*/  BRA.U !UP0, `(.L_x_0) ;  /* 0x0000000108307547 */ /* 0x000fea000b800000 */
[----:B------:R-:W-:-:S07]  /*0170*/  IMAD.U32 R4, RZ, RZ, UR8 ;  /* 0x00000008ff047e24 */ /* 0x000fce000f8e00ff */
.L_x_1:
[----:B------:R-:W-:-:S04]  /*0180*/  SHF.R.U32.HI R7, RZ, 0x1, R4 ;  /* 0x00000001ff077819 */ /* 0x000fc80000011604 */
[----:B------:R-:W-:-:S13]  /*0190*/  ISETP.GE.U32.AND P1, PT, R2, R7, PT ;  /* 0x000000070200720c */ /* 0x000fda0003f26070 */
[----:B------:R-:W-:Y:S01]  /*01a0*/  @!P1 LEA R5, R7, R3, 0x2 ;  /* 0x0000000307059211 */ /* 0x000fe200078e10ff */
[----:B------:R-:W-:Y:S05]  /*01b0*/  @!P1 LDS R6, [R3] ;  /* 0x0000000003069984 */ /* 0x000fea0000000800 */
[----:B------:R-:W1:Y:S02]  /*01c0*/  @!P1 LDS R5, [R5] ;  /* 0x0000000005059984 */ /* 0x000e640000000800 */
[----:B-1----:R-:W-:-:S05]  /*01d0*/  @!P1 IMAD.IADD R6, R5, 0x1, R6 ;  /* 0x0000000105069824 */ /* 0x002fca00078e0206 */
[----:B------:R1:W-:Y:S01]  /*01e0*/  @!P1 STS [R3], R6 ;  /* 0x0000000603009388 */ /* 0x0003e20000000800 */
[----:B------:R-:W-:Y:S01]  /*01f0*/  BAR.SYNC.DEFER_BLOCKING 0x0 ;  /* 0x0000000000007b1d */ /* 0x000fe20000010000 */
[----:B------:R-:W-:Y:S02]  /*0200*/  ISETP.GT.U32.AND P1, PT, R4, 0x83, PT ;  /* 0x000000830400780c */ /* 0x000fe40003f24070 */
[----:B------:R-:W-:-:S11]  /*0210*/  MOV R4, R7 ;  /* 0x0000000700047202 */ /* 0x000fd60000000f00 */
[----:B-1----:R-:W-:Y:S05]  /*0220*/  @P1 BRA `(.L_x_1) ;  /* 0xfffffffc00d41947 */ /* 0x002fea000383ffff */
.L_x_0:
[----:B------:R-:W-:Y:S05]  /*0230*/  @P0 EXIT ;  /* 0x000000000000094d */ /* 0x000fea0003800000 */
[----:B------:R-:W-:Y:S01]  /*0240*/  LDS R4, [R3+0x80] ;  /* 0x0000800003047984 */ /* 0x000fe20000000800 */
[----:B------:R-:W-:-:S03]  /*0250*/  ISETP.NE.AND P0, PT, R2, RZ, PT ;  /* 0x000000ff0200720c */ /* 0x000fc60003f05270 */
[----:B------:R-:W1:Y:S02]  /*0260*/  LDS R5, [R3] ;  /* 0x0000000003057984 */ /* 0x000e640000000800 */
[----:B-1----:R-:W-:-:S05]  /*0270*/  IMAD.IADD R4, R4, 0x1, R5 ;  /* 0x0000000104047824 */ /* 0x002fca00078e0205 */
[----:B------:R-:W-:Y:S04]  /*0280*/  STS [R3], R4 ;  /* 0x0000000403007388 */ /* 0x000fe80000000800 */
[----:B------:R-:W-:Y:S04]  /*0290*/  LDS R5, [R3+0x40] ;  /* 0x0000400003057984 */ /* 0x000fe80000000800 */
[----:B------:R-:W1:Y:S02]  /*02a0*/  LDS R6, [R3] ;  /* 0x0000000003067984 */ /* 0x000e640000000800 */
[----:B-1----:R-:W-:-:S05]  /*02b0*/  IADD3 R6, PT, PT, R5, R6, RZ ;  /* 0x0000000605067210 */ /* 0x002fca0007ffe0ff */
[----:B------:R-:W-:Y:S04]  /*02c0*/  STS [R3], R6 ;  /* 0x0000000603007388 */ /* 0x000fe80000000800 */
[----:B------:R-:W-:Y:S04]  /*02d0*/  LDS R5, [R3+0x20] ;  /* 0x0000200003057984 */ /* 0x000fe80000000800 */
[----:B0-----:R-:W0:Y:S02]  /*02e0*/  LDS R8, [R3] ;  /* 0x0000000003087984 */ /* 0x001e240000000800 */
[----:B0-----:R-:W-:-:S05]  /*02f0*/  IMAD.IADD R8, R5, 0x1, R8 ;  /* 0x0000000105087824 */ /* 0x001fca00078e0208 */
[----:B------:R-:W-:Y:S04]  /*0300*/  STS [R3], R8 ;  /* 0x0000000803007388 */ /* 0x000fe80000000800 */
[----:B------:R-:W-:Y:S04]  /*0310*/  LDS R5, [R3+0x10] ;  /* 0x0000100003057984 */ /* 0x000fe80000000800 */
[----:B------:R-:W0:Y:S02]  /*0320*/  LDS R10, [R3] ;  /* 0x00000000030a7984 */ /* 0x000e240000000800 */
[----:B0-----:R-:W-:-:S05]  /*0330*/  IADD3 R10, PT, PT, R5, R10, RZ ;  /* 0x0000000a050a7210 */ /* 0x001fca0007ffe0ff */
[----:B------:R-:W-:Y:S04]  /*0340*/  STS [R3], R10 ;  /* 0x0000000a03007388 */ /* 0x000fe80000000800 */
[----:B------:R-:W-:Y:S04]  /*0350*/  LDS R4, [R3+0x8] ;  /* 0x0000080003047984 */ /* 0x000fe80000000800 */
[----:B------:R-:W0:Y:S02]  /*0360*/  LDS R5, [R3] ;  /* 0x0000000003057984 */ /* 0x000e240000000800 */
[----:B0-----:R-:W-:-:S05]  /*0370*/  IMAD.IADD R4, R4, 0x1, R5 ;  /* 0x0000000104047824 */ /* 0x001fca00078e0205 */
[----:B------:R-:W-:Y:S04]  /*0380*/  STS [R3], R4 ;  /* 0x0000000403007388 */ /* 0x000fe80000000800 */
[----:B------:R-:W-:Y:S04]  /*0390*/  LDS R5, [R3+0x4] ;  /* 0x0000040003057984 */ /* 0x000fe80000000800 */
[----:B------:R-:W0:Y:S02]  /*03a0*/  LDS R6, [R3] ;  /* 0x0000000003067984 */ /* 0x000e240000000800 */
[----:B0-----:R-:W-:-:S05]  /*03b0*/  IADD3 R6, PT, PT, R5, R6, RZ ;  /* 0x0000000605067210 */ /* 0x001fca0007ffe0ff */
[----:B------:R0:W-:Y:S01]  /*03c0*/  STS [R3], R6 ;  /* 0x0000000603007388 */ /* 0x0001e20000000800 */
[----:B------:R-:W-:Y:S05]  /*03d0*/  @P0 EXIT ;  /* 0x000000000000094d */ /* 0x000fea0003800000 */
[----:B------:R-:W1:Y:S01]  /*03e0*/  S2UR UR5, SR_CgaCtaId ;  /* 0x00000000000579c3 */ /* 0x000e620000008800 */
[----:B------:R-:W-:-:S07]  /*03f0*/  UMOV UR4, 0x400 ;  /* 0x0000040000047882 */ /* 0x000fce0000000000 */
[----:B------:R-:W2:Y:S01]  /*0400*/  LDC.64 R4, c[0x0][0x388] ;  /* 0x0000e200ff047b82 */ /* 0x000ea20000000a00 */
[----:B-1----:R-:W-:Y:S01]  /*0410*/  ULEA UR4, UR5, UR4, 0x18 ;  /* 0x0000000405047291 */ /* 0x002fe2000f8ec0ff */
[----:B--2---:R-:W-:-:S08]  /*0420*/  IMAD.WIDE.U32 R4, R0, 0x8, R4 ;  /* 0x0000000800047825 */ /* 0x004fd000078e0004 */
[----:B------:R-:W0:Y:S02]  /*0430*/  LDS R2, [UR4] ;  /* 0x00000004ff027984 */ /* 0x000e240008000800 */
[----:B0-----:R-:W-:-:S05]  /*0440*/  SHF.R.S32.HI R3, RZ, 0x1f, R2 ;  /* 0x0000001fff037819 */ /* 0x001fca0000011402 */
[----:B------:R-:W-:Y:S01]  /*0450*/  STG.E.64 desc[UR6][R4.64], R2 ;  /* 0x0000000204007986 */ /* 0x000fe2000c101b06 */
[----:B------:R-:W-:Y:S05]  /*0460*/  EXIT ;  /* 0x000000000000794d */ /* 0x000fea0003800000 */
.L_x_2:
[----:B------:R-:W-:-:S00]  /*0470*/  BRA `(.L_x_2) ;  /* 0xfffffffc00fc7947 */ /* 0x000fc0000383ffff */
[----:B------:R-:W-:-:S00]  /*0480*/  NOP ;  /* 0x0000000000007918 */ /* 0x000fc00000000000 */
[----:B------:R-:W-:-:S00]  /*0490*/  NOP ;  /* 0x0000000000007918 */ /* 0x000fc00000000000 */
[----:B------:R-:W-:-:S00]  /*04a0*/  NOP ;  /* 0x0000000000007918 */ /* 0x000fc00000000000 */
[----:B------:R-:W-:-:S00]  /*04b0*/  NOP ;  /* 0x0000000000007918 */ /* 0x000fc00000000000 */
[----:B------:R-:W-:-:S00]  /*04c0*/  NOP ;  /* 0x0000000000007918 */ /* 0x000fc00000000000 */
[----:B------:R-:W-:-:S00]  /*04d0*/  NOP ;  /* 0x0000000000007918 */ /* 0x000fc00000000000 */
[----:B------:R-:W-:-:S00]  /*04e0*/  NOP ;  /* 0x0000000000007918 */ /* 0x000fc00000000000 */
[----:B------:R-:W-:-:S00]  /*04f0*/  NOP ;  /* 0x0000000000007918 */ /* 0x000fc00000000000 */
.L_x_15:


//--------------------- .text._Z7reduce4PlS_      --------------------------
	.section	.text._Z7reduce4PlS_,"ax",@progbits
	.align	128
        .global         _Z7reduce4PlS_
        .type           _Z7reduce4PlS_,@function
        .size           _Z7reduce4PlS_,(.L_x_16 - _Z7reduce4PlS_)
        .other          _Z7reduce4PlS_,@"STO_CUDA_ENTRY STV_DEFAULT"
_Z7reduce4PlS_:
.text._Z7reduce4PlS_:
[----:B------:R-:W-:Y:S01]  /*0000*/  LDC R1, c[0x0][0x37c] ;  /* 0x0000df00ff017b82 */ /* 0x000fe20000000800 */
[----:B------:R-:W0:Y:S01]  /*0010*/  S2R R11, SR_CTAID.X ;  /* 0x00000000000b7919 */ /* 0x000e220000002500 */
[----:B------:R-:W0:Y:S06]  /*0020*/  LDCU UR8, c[0x0][0x360] ;  /* 0x00006c00ff0877ac */ /* 0x000e2c0008000800 */
[----:B------:R-:W1:Y:S01]  /*0030*/  LDC.64 R4, c[0x0][0x380] ;  /* 0x0000e000ff047b82 */ /* 0x000e620000000a00 */
[----:B------:R-:W2:Y:S01]  /*0040*/  S2R R9, SR_TID.X ;  /* 0x0000000000097919 */ /* 0x000ea20000002100 */
[----:B------:R-:W3:Y:S01]  /*0050*/  LDCU.64 UR6, c[0x0][0x358] ;  /* 0x00006b00ff0677ac */ /* 0x000ee20008000a00 */
[----:B0-----:R-:W-:-:S04]  /*0060*/  IMAD R0, R11, UR8, RZ ;  /* 0x000000080b007c24 */ /* 0x001fc8000f8e02ff */
[----:B--2---:R-:W-:-:S05]  /*0070*/  IMAD R3, R0, 0x2, R9 ;  /* 0x0000000200037824 */ /* 0x004fca00078e0209 */
[C---:B------:R-:W-:Y:S01]  /*0080*/  IADD3 R7, PT, PT, R3.reuse, UR8, RZ ;  /* 0x0000000803077c10 */ /* 0x040fe2000fffe0ff */
[----:B-1----:R-:W-:-:S04]  /*0090*/  IMAD.WIDE.U32 R2, R3, 0x8, R4 ;  /* 0x0000000803027825 */ /* 0x002fc800078e0004 */
[----:B------:R-:W-:Y:S02]  /*00a0*/  IMAD.WIDE.U32 R4, R7, 0x8, R4 ;  /* 0x0000000807047825 */ /* 0x000fe400078e0004 */
[----:B---3--:R-:W2:Y:S04]  /*00b0*/  LDG.E R2, desc[UR6][R2.64] ;  /* 0x0000000602027981 */ /* 0x008ea8000c1e1900 */
[----:B------:R-:W2:Y:S01]  /*00c0*/  LDG.E R5, desc[UR6][R4.64] ;  /* 0x0000000604057981 */ /* 0x000ea2000c1e1900 */
[----:B------:R-:W0:Y:S01]  /*00d0*/  S2UR UR5, SR_CgaCtaId ;  /* 0x00000000000579c3 */ /* 0x000e220000008800 */
[----:B------:R-:W-:Y:S01]  /*00e0*/  UMOV UR4, 0x400 ;  /* 0x0000040000047882 */ /* 0x000fe20000000000 */
[----:B------:R-:W-:Y:S01]  /*00f0*/  UISETP.GE.U32.AND UP0, UPT, UR8, 0x2, UPT ;  /* 0x000000020800788c */ /* 0x000fe2000bf06070 */
[----:B------:R-:W-:Y:S01]  /*0100*/  ISETP.NE.AND P0, PT, R9, RZ, PT ;  /* 0x000000ff0900720c */ /* 0x000fe20003f05270 */
[----:B0-----:R-:W-:-:S06]  /*0110*/  ULEA UR4, UR5, UR4, 0x18 ;  /* 0x0000000405047291 */ /* 0x001fcc000f8ec0ff */
[----:B------:R-:W-:Y:S01]  /*0120*/  LEA R0, R9, UR4, 0x2 ;  /* 0x0000000409007c11 */ /* 0x000fe2000f8e10ff */
[----:B--2---:R-:W-:-:S05]  /*0130*/  IMAD.IADD R7, R2, 0x1, R5 ;  /* 0x0000000102077824 */ /* 0x004fca00078e0205 */
[----:B------:R0:W-:Y:S01]  /*0140*/  STS [R0], R7 ;  /* 0x0000000700007388 */ /* 0x0001e20000000800 */
[----:B------:R-:W-:Y:S06]  /*0150*/  BAR.SYNC.DEFER_BLOCKING 0x0 ;  /* 0x0000000000007b1d */ /* 0x000fec0000010000 */
[----:B------:R-:W-:Y:S05]  /*0160*/  BRA.U !UP0, `(.L_x_3) ;  /* 0x0000000108307547 */ /* 0x000fea000b800000 */
[----:B------:R-:W-:-:S07]  /*0170*/  MOV R2, UR8 ;  /* 0x0000000800027c02 */ /* 0x000fce0008000f00 */
.L_x_4:
[----:B------:R-:W-:-:S04]  /*0180*/  SHF.R.U32.HI R6, RZ, 0x1, R2 ;  /* 0x00000001ff067819 */ /* 0x000fc80000011602 */
[----:B------:R-:W-:-:S13]  /*0190*/  ISETP.GE.U32.AND P1, PT, R9, R6, PT ;  /* 0x000000060900720c */ /* 0x000fda0003f26070 */
[----:B------:R-:W-:Y:S01]  /*01a0*/  @!P1 IMAD R3, R6, 0x4, R0 ;  /* 0x0000000406039824 */ /* 0x000fe200078e0200 */
[----:B------:R-:W-:Y:S05]  /*01b0*/  @!P1 LDS R4, [R0] ;  /* 0x0000000000049984 */ /* 0x000fea0000000800 */
[----:B------:R-:W1:Y:S02]  /*01c0*/  @!P1 LDS R3, [R3] ;  /* 0x0000000003039984 */ /* 0x000e640000000800 */
[----:B-1----:R-:W-:-:S05]  /*01d0*/  @!P1 IADD3 R5, PT, PT, R3, R4, RZ ;  /* 0x0000000403059210 */ /* 0x002fca0007ffe0ff */
[----:B------:R1:W-:Y:S01]  /*01e0*/  @!P1 STS [R0], R5 ;  /* 0x0000000500009388 */ /* 0x0003e20000000800 */
[----:B------:R-:W-:Y:S01]  /*01f0*/  BAR.SYNC.DEFER_BLOCKING 0x0 ;  /* 0x0000000000007b1d */ /* 0x000fe20000010000 */
[----:B------:R-:W-:Y:S01]  /*0200*/  ISETP.GT.U32.AND P1, PT, R2, 0x3, PT ;  /* 0x000000030200780c */ /* 0x000fe20003f24070 */
[----:B------:R-:W-:-:S12]  /*0210*/  IMAD.MOV.U32 R2, RZ, RZ, R6 ;  /* 0x000000ffff027224 */ /* 0x000fd800078e0006 */
[----:B-1----:R-:W-:Y:S05]  /*0220*/  @P1 BRA `(.L_x_4) ;  /* 0xfffffffc00d41947 */ /* 0x002fea000383ffff */
.L_x_3:
[----:B------:R-:W-:Y:S05]  /*0230*/  @P0 EXIT ;  /* 0x000000000000094d */ /* 0x000fea0003800000 */
[----:B------:R-:W1:Y:S01]  /*0240*/  S2UR UR5, SR_CgaCtaId ;  /* 0x00000000000579c3 */ /* 0x000e620000008800 */
[----:B------:R-:W-:-:S07]  /*0250*/  UMOV UR4, 0x400 ;  /* 0x0000040000047882 */ /* 0x000fce0000000000 */
[----:B------:R-:W2:Y:S01]  /*0260*/  LDC.64 R4, c[0x0][0x388] ;  /* 0x0000e200ff047b82 */ /* 0x000ea20000000a00 */
[----:B-1----:R-:W-:Y:S01]  /*0270*/  ULEA UR4, UR5, UR4, 0x18 ;  /* 0x0000000405047291 */ /* 0x002fe2000f8ec0ff */
[----:B--2---:R-:W-:-:S08]  /*0280*/  IMAD.WIDE.U32 R4, R11, 0x8, R4 ;  /* 0x000000080b047825 */ /* 0x004fd000078e0004 */
[----:B------:R-:W1:Y:S02]  /*0290*/  LDS R2, [UR4] ;  /* 0x00000004ff027984 */ /* 0x000e640008000800 */
[----:B-1----:R-:W-:-:S05]  /*02a0*/  SHF.R.S32.HI R3, RZ, 0x1f, R2 ;  /* 0x0000001fff037819 */ /* 0x002fca0000011402 */
[----:B------:R-:W-:Y:S01]  /*02b0*/  STG.E.64 desc[UR6][R4.64], R2 ;  /* 0x0000000204007986 */ /* 0x000fe2000c101b06 */
[----:B------:R-:W-:Y:S05]  /*02c0*/  EXIT ;  /* 0x000000000000794d */ /* 0x000fea0003800000 */
.L_x_5:
        /* <DEDUP_REMOVED lines=11> */
.L_x_16:


//--------------------- .text._Z7reduce3PlS_      --------------------------
	.section	.text._Z7reduce3PlS_,"ax",@progbits
	.align	128
        .global         _Z7reduce3PlS_
        .type           _Z7reduce3PlS_,@function
        .size           _Z7reduce3PlS_,(.L_x_17 - _Z7reduce3PlS_)
        .other          _Z7reduce3PlS_,@"STO_CUDA_ENTRY STV_DEFAULT"
_Z7reduce3PlS_:
.text._Z7reduce3PlS_:
[----:B------:R-:W-:Y:S01]  /*0000*/  LDC R1, c[0x0][0x37c] ;  /* 0x0000df00ff017b82 */ /* 0x000fe20000000800 */
[----:B------:R-:W0:Y:S07]  /*0010*/  S2R R6, SR_TID.X ;  /* 0x0000000000067919 */ /* 0x000e2e0000002100 */
[----:B------:R-:W1:Y:S01]  /*0020*/  LDC.64 R2, c[0x0][0x380] ;  /* 0x0000e000ff027b82 */ /* 0x000e620000000a00 */
[----:B------:R-:W0:Y:S01]  /*0030*/  LDCU UR8, c[0x0][0x360] ;  /* 0x00006c00ff0877ac */ /* 0x000e220008000800 */
[----:B------:R-:W0:Y:S01]  /*0040*/  S2R R7, SR_CTAID.X ;  /* 0x0000000000077919 */ /* 0x000e220000002500 */
[----:B------:R-:W2:Y:S01]  /*0050*/  LDCU.64 UR6, c[0x0][0x358] ;  /* 0x00006b00ff0677ac */ /* 0x000ea20008000a00 */
[----:B0-----:R-:W-:-:S04]  /*0060*/  IMAD R5, R7, UR8, R6 ;  /* 0x0000000807057c24 */ /* 0x001fc8000f8e0206 */
[----:B-1----:R-:W-:-:S06]  /*0070*/  IMAD.WIDE.U32 R2, R5, 0x8, R2 ;  /* 0x0000000805027825 */ /* 0x002fcc00078e0002 */
[----:B--2---:R-:W2:Y:S01]  /*0080*/  LDG.E R2, desc[UR6][R2.64] ;  /* 0x0000000602027981 */ /* 0x004ea2000c1e1900 */
[----:B------:R-:W0:Y:S01]  /*0090*/  S2UR UR5, SR_CgaCtaId ;  /* 0x00000000000579c3 */ /* 0x000e220000008800 */
[----:B------:R-:W-:Y:S01]  /*00a0*/  UMOV UR4, 0x400 ;  /* 0x0000040000047882 */ /* 0x000fe20000000000 */
[----:B------:R-:W-:Y:S01]  /*00b0*/  UISETP.GE.U32.AND UP0, UPT, UR8, 0x2, UPT ;  /* 0x000000020800788c */ /* 0x000fe2000bf06070 */
[----:B------:R-:W-:Y:S01]  /*00c0*/  ISETP.NE.AND P0, PT, R6, RZ, PT ;  /* 0x000000ff0600720c */ /* 0x000fe20003f05270 */
[----:B0-----:R-:W-:-:S06]  /*00d0*/  ULEA UR4, UR5, UR4, 0x18 ;  /* 0x0000000405047291 */ /* 0x001fcc000f8ec0ff */
[----:B------:R-:W-:-:S05]  /*00e0*/  LEA R5, R6, UR4, 0x2 ;  /* 0x0000000406057c11 */ /* 0x000fca000f8e10ff */
[----:B--2---:R0:W-:Y:S01]  /*00f0*/  STS [R5], R2 ;  /* 0x0000000205007388 */ /* 0x0041e20000000800 */
[----:B------:R-:W-:Y:S06]  /*0100*/  BAR.SYNC.DEFER_BLOCKING 0x0 ;  /* 0x0000000000007b1d */ /* 0x000fec0000010000 */
[----:B------:R-:W-:Y:S05]  /*0110*/  BRA.U !UP0, `(.L_x_6) ;  /* 0x0000000108307547 */ /* 0x000fea000b800000 */
[----:B------:R-:W-:-:S07]  /*0120*/  IMAD.U32 R0, RZ, RZ, UR8 ;  /* 0x00000008ff007e24 */ /* 0x000fce000f8e00ff */
.L_x_7:
[----:B------:R-:W-:-:S04]  /*0130*/  SHF.R.U32.HI R8, RZ, 0x1, R0 ;  /* 0x00000001ff087819 */ /* 0x000fc80000011600 */
[----:B------:R-:W-:-:S13]  /*0140*/  ISETP.GE.U32.AND P1, PT, R6, R8, PT ;  /* 0x000000080600720c */ /* 0x000fda0003f26070 */
[----:B0-----:R-:W-:Y:S01]  /*0150*/  @!P1 IMAD R2, R8, 0x4, R5 ;  /* 0x0000000408029824 */ /* 0x001fe200078e0205 */
[----:B------:R-:W-:Y:S05]  /*0160*/  @!P1 LDS R3, [R5] ;  /* 0x0000000005039984 */ /* 0x000fea0000000800 */
[----:B------:R-:W0:Y:S02]  /*0170*/  @!P1 LDS R2, [R2] ;  /* 0x0000000002029984 */ /* 0x000e240000000800 */
[----:B0-----:R-:W-:-:S05]  /*0180*/  @!P1 IADD3 R4, PT, PT, R2, R3, RZ ;  /* 0x0000000302049210 */ /* 0x001fca0007ffe0ff */
[----:B------:R1:W-:Y:S01]  /*0190*/  @!P1 STS [R5], R4 ;  /* 0x0000000405009388 */ /* 0x0003e20000000800 */
[----:B------:R-:W-:Y:S01]  /*01a0*/  BAR.SYNC.DEFER_BLOCKING 0x0 ;  /* 0x0000000000007b1d */ /* 0x000fe20000010000 */
[----:B------:R-:W-:Y:S01]  /*01b0*/  ISETP.GT.U32.AND P1, PT, R0, 0x3, PT ;  /* 0x000000030000780c */ /* 0x000fe20003f24070 */
[----:B------:R-:W-:-:S12]  /*01c0*/  IMAD.MOV.U32 R0, RZ, RZ, R8 ;  /* 0x000000ffff007224 */ /* 0x000fd800078e0008 */
[----:B-1----:R-:W-:Y:S05]  /*01d0*/  @P1 BRA `(.L_x_7) ;  /* 0xfffffffc00d41947 */ /* 0x002fea000383ffff */
.L_x_6:
[----:B------:R-:W-:Y:S05]  /*01e0*/  @P0 EXIT ;  /* 0x000000000000094d */ /* 0x000fea0003800000 */
[----:B------:R-:W1:Y:S01]  /*01f0*/  S2UR UR5, SR_CgaCtaId ;  /* 0x00000000000579c3 */ /* 0x000e620000008800 */
[----:B------:R-:W-:-:S07]  /*0200*/  UMOV UR4, 0x400 ;  /* 0x0000040000047882 */ /* 0x000fce0000000000 */
[----:B0-----:R-:W0:Y:S01]  /*0210*/  LDC.64 R4, c[0x0][0x388] ;  /* 0x0000e200ff047b82 */ /* 0x001e220000000a00 */
[----:B-1----:R-:W-:Y:S01]  /*0220*/  ULEA UR4, UR5, UR4, 0x18 ;  /* 0x0000000405047291 */ /* 0x002fe2000f8ec0ff */
[----:B0-----:R-:W-:-:S08]  /*0230*/  IMAD.WIDE.U32 R4, R7, 0x8, R4 ;  /* 0x0000000807047825 */ /* 0x001fd000078e0004 */
[----:B------:R-:W0:Y:S02]  /*0240*/  LDS R2, [UR4] ;  /* 0x00000004ff027984 */ /* 0x000e240008000800 */
[----:B0-----:R-:W-:-:S05]  /*0250*/  SHF.R.S32.HI R3, RZ, 0x1f, R2 ;  /* 0x0000001fff037819 */ /* 0x001fca0000011402 */
[----:B------:R-:W-:Y:S01]  /*0260*/  STG.E.64 desc[UR6][R4.64], R2 ;  /* 0x0000000204007986 */ /* 0x000fe2000c101b06 */
[----:B------:R-:W-:Y:S05]  /*0270*/  EXIT ;  /* 0x000000000000794d */ /* 0x000fea0003800000 */
.L_x_8:
        /* <DEDUP_REMOVED lines=16> */
.L_x_17:


//--------------------- .text._Z7reduce2PlS_      --------------------------
	.section	.text._Z7reduce2PlS_,"ax",@progbits
	.align	128
        .global         _Z7reduce2PlS_
        .type           _Z7reduce2PlS_,@function
        .size           _Z7reduce2PlS_,(.L_x_18 - _Z7reduce2PlS_)
        .other          _Z7reduce2PlS_,@"STO_CUDA_ENTRY STV_DEFAULT"
_Z7reduce2PlS_:
.text._Z7reduce2PlS_:
        /* <DEDUP_REMOVED lines=18> */
[----:B------:R-:W-:-:S05]  /*0120*/  UMOV UR5, 0x1 ;  /* 0x0000000100057882 */ /* 0x000fca0000000000 */
.L_x_10:
[----:B------:R-:W-:-:S04]  /*0130*/  USHF.L.U32 UR6, UR5, 0x1, URZ ;  /* 0x0000000105067899 */ /* 0x000fc800080006ff */
[----:B------:R-:W-:Y:S02]  /*0140*/  UISETP.GE.U32.AND UP0, UPT, UR6, UR7, UPT ;  /* 0x000000070600728c */ /* 0x000fe4000bf06070 */
[----:B01----:R-:W-:-:S05]  /*0150*/  IMAD R2, R4, UR6, RZ ;  /* 0x0000000604027c24 */ /* 0x003fca000f8e02ff */
[----:B------:R-:W-:-:S13]  /*0160*/  ISETP.GE.U32.AND P0, PT, R2, UR7, PT ;  /* 0x0000000702007c0c */ /* 0x000fda000bf06070 */
[C---:B------:R-:W-:Y:S01]  /*0170*/  @!P0 VIADD R0, R2.reuse, UR5 ;  /* 0x0000000502008c36 */ /* 0x040fe20008000000 */
[----:B------:R-:W-:Y:S01]  /*0180*/  @!P0 LEA R2, R2, UR4, 0x2 ;  /* 0x0000000402028c11 */ /* 0x000fe2000f8e10ff */
[----:B------:R-:W-:-:S03]  /*0190*/  UMOV UR5, UR6 ;  /* 0x0000000600057c82 */ /* 0x000fc60008000000 */
[----:B------:R-:W-:Y:S01]  /*01a0*/  @!P0 LEA R0, R0, UR4, 0x2 ;  /* 0x0000000400008c11 */ /* 0x000fe2000f8e10ff */
[----:B------:R-:W-:Y:S05]  /*01b0*/  @!P0 LDS R3, [R2] ;  /* 0x0000000002038984 */ /* 0x000fea0000000800 */
[----:B------:R-:W0:Y:S02]  /*01c0*/  @!P0 LDS R0, [R0] ;  /* 0x0000000000008984 */ /* 0x000e240000000800 */
[----:B0-----:R-:W-:-:S05]  /*01d0*/  @!P0 IMAD.IADD R3, R0, 0x1, R3 ;  /* 0x0000000100038824 */ /* 0x001fca00078e0203 */
[----:B------:R1:W-:Y:S01]  /*01e0*/  @!P0 STS [R2], R3 ;  /* 0x0000000302008388 */ /* 0x0003e20000000800 */
[----:B------:R-:W-:Y:S06]  /*01f0*/  BAR.SYNC.DEFER_BLOCKING 0x0 ;  /* 0x0000000000007b1d */ /* 0x000fec0000010000 */
[----:B------:R-:W-:Y:S05]  /*0200*/  BRA.U !UP0, `(.L_x_10) ;  /* 0xfffffffd08c87547 */ /* 0x000fea000b83ffff */
.L_x_9:
[----:B------:R-:W-:Y:S05]  /*0210*/  @P1 EXIT ;  /* 0x000000000000194d */ /* 0x000fea0003800000 */
[----:B------:R-:W2:Y:S01]  /*0220*/  S2UR UR5, SR_CgaCtaId ;  /* 0x00000000000579c3 */ /* 0x000ea20000008800 */
[----:B------:R-:W-:-:S07]  /*0230*/  UMOV UR4, 0x400 ;  /* 0x0000040000047882 */ /* 0x000fce0000000000 */
[----:B0-----:R-:W0:Y:S01]  /*0240*/  LDC.64 R4, c[0x0][0x388] ;  /* 0x0000e200ff047b82 */ /* 0x001e220000000a00 */
[----:B--2---:R-:W-:Y:S01]  /*0250*/  ULEA UR4, UR5, UR4, 0x18 ;  /* 0x0000000405047291 */ /* 0x004fe2000f8ec0ff */
[----:B0-----:R-:W-:-:S08]  /*0260*/  IMAD.WIDE.U32 R4, R7, 0x8, R4 ;  /* 0x0000000807047825 */ /* 0x001fd000078e0004 */
[----:B-1----:R-:W0:Y:S02]  /*0270*/  LDS R2, [UR4] ;  /* 0x00000004ff027984 */ /* 0x002e240008000800 */
[----:B0-----:R-:W-:-:S05]  /*0280*/  SHF.R.S32.HI R3, RZ, 0x1f, R2 ;  /* 0x0000001fff037819 */ /* 0x001fca0000011402 */
[----:B------:R-:W-:Y:S01]  /*0290*/  STG.E.64 desc[UR8][R4.64], R2 ;  /* 0x0000000204007986 */ /* 0x000fe2000c101b08 */
[----:B------:R-:W-:Y:S05]  /*02a0*/  EXIT ;  /* 0x000000000000794d */ /* 0x000fea0003800000 */
.L_x_11:
        /* <DEDUP_REMOVED lines=13> */
.L_x_18:


//--------------------- .text._Z7reduce1PlS_      --------------------------
	.section	.text._Z7reduce1PlS_,"ax",@progbits
	.align	128
        .global         _Z7reduce1PlS_
        .type           _Z7reduce1PlS_,@function
        .size           _Z7reduce1PlS_,(.L_x_19 - _Z7reduce1PlS_)
        .other          _Z7reduce1PlS_,@"STO_CUDA_ENTRY STV_DEFAULT"
_Z7reduce1PlS_:
.text._Z7reduce1PlS_:
        /* <DEDUP_REMOVED lines=18> */
[----:B------:R-:W-:-:S07]  /*0120*/  IMAD.MOV.U32 R0, RZ, RZ, 0x1 ;  /* 0x00000001ff007424 */ /* 0x000fce00078e00ff */
.L_x_13:
[----:B------:R-:W-:-:S05]  /*0130*/  IMAD.SHL.U32 R8, R0, 0x2, RZ ;  /* 0x0000000200087824 */ /* 0x000fca00078e00ff */
[----:B0-----:R-:W-:-:S04]  /*0140*/  IADD3 R2, PT, PT, R8, -0x1, RZ ;  /* 0xffffffff08027810 */ /* 0x001fc80007ffe0ff */
[----:B------:R-:W-:-:S13]  /*0150*/  LOP3.LUT P1, RZ, R2, R7, RZ, 0xc0, !PT ;  /* 0x0000000702ff7212 */ /* 0x000fda000782c0ff */
[----:B------:R-:W-:Y:S01]  /*0160*/  @!P1 IMAD R2, R0, 0x4, R5 ;  /* 0x0000000400029824 */ /* 0x000fe200078e0205 */
[----:B------:R-:W-:Y:S01]  /*0170*/  @!P1 LDS R3, [R5] ;  /* 0x0000000005039984 */ /* 0x000fe20000000800 */
[----:B------:R-:W-:-:S04]  /*0180*/  IMAD.MOV.U32 R0, RZ, RZ, R8 ;  /* 0x000000ffff007224 */ /* 0x000fc800078e0008 */
[----:B------:R-:W0:Y:S02]  /*0190*/  @!P1 LDS R2, [R2] ;  /* 0x0000000002029984 */ /* 0x000e240000000800 */
[----:B0-----:R-:W-:-:S05]  /*01a0*/  @!P1 IADD3 R4, PT, PT, R2, R3, RZ ;  /* 0x0000000302049210 */ /* 0x001fca0007ffe0ff */
[----:B------:R1:W-:Y:S01]  /*01b0*/  @!P1 STS [R5], R4 ;  /* 0x0000000405009388 */ /* 0x0003e20000000800 */
[----:B------:R-:W-:Y:S01]  /*01c0*/  BAR.SYNC.DEFER_BLOCKING 0x0 ;  /* 0x0000000000007b1d */ /* 0x000fe20000010000 */
[----:B------:R-:W-:-:S13]  /*01d0*/  ISETP.GE.U32.AND P1, PT, R8, UR8, PT ;  /* 0x0000000808007c0c */ /* 0x000fda000bf26070 */
[----:B-1----:R-:W-:Y:S05]  /*01e0*/  @!P1 BRA `(.L_x_13) ;  /* 0xfffffffc00d09947 */ /* 0x002fea000383ffff */
.L_x_12:
        /* <DEDUP_REMOVED lines=10> */
.L_x_14:
        /* <DEDUP_REMOVED lines=15> */
.L_x_19:


//--------------------- .nv.shared._Z7reduce5PlS_ --------------------------
	.section	.nv.shared._Z7reduce5PlS_,"aw",@nobits
	.sectionflags	@""
	.align	16
	.zero		1024


//--------------------- .nv.shared.reserved.0     --------------------------
	.section	.nv.shared.reserved.0,"aw",@nobits
	.weak		__nv_reservedSMEM_offset_0_alias
	.size		__nv_reservedSMEM_offset_0_alias, 0, 64
	.other		__nv_reservedSMEM_offset_0_alias,@"STO_CUDA_RESERVED_SHARED STV_DEFAULT"
__nv_reservedSMEM_offset_0_alias:
	.zero		0
	.zero		64


//--------------------- .nv.shared._Z7reduce4PlS_ --------------------------
	.section	.nv.shared._Z7reduce4PlS_,"aw",@nobits
	.sectionflags	@""
	.align	16
	.zero		1024


//--------------------- .nv.shared._Z7reduce3PlS_ --------------------------
	.section	.nv.shared._Z7reduce3PlS_,"aw",@nobits
	.sectionflags	@""
	.align	16
	.zero		1024


//--------------------- .nv.shared._Z7reduce2PlS_ --------------------------
	.section	.nv.shared._Z7reduce2PlS_,"aw",@nobits
	.sectionflags	@""
	.align	16
	.zero		1024


//--------------------- .nv.shared._Z7reduce1PlS_ --------------------------
	.section	.nv.shared._Z7reduce1PlS_,"aw",@nobits
	.sectionflags	@""
	.align	16
	.zero		1024


//--------------------- .nv.constant0._Z7reduce5PlS_ --------------------------
	.section	.nv.constant0._Z7reduce5PlS_,"a",@progbits
	.sectionflags	@""
	.align	4
.nv.constant0._Z7reduce5PlS_:
	.zero		912


//--------------------- .nv.constant0._Z7reduce4PlS_ --------------------------
	.section	.nv.constant0._Z7reduce4PlS_,"a",@progbits
	.sectionflags	@""
	.align	4
.nv.constant0._Z7reduce4PlS_:
	.zero		912


//--------------------- .nv.constant0._Z7reduce3PlS_ --------------------------
	.section	.nv.constant0._Z7reduce3PlS_,"a",@progbits
	.sectionflags	@""
	.align	4
.nv.constant0._Z7reduce3PlS_:
	.zero		912


//--------------------- .nv.constant0._Z7reduce2PlS_ --------------------------
	.section	.nv.constant0._Z7reduce2PlS_,"a",@progbits
	.sectionflags	@""
	.align	4
.nv.constant0._Z7reduce2PlS_:
	.zero		912


//--------------------- .nv.constant0._Z7reduce1PlS_ --------------------------
	.section	.nv.constant0._Z7reduce1PlS_,"a",@progbits
	.sectionflags	@""
	.align	4
.nv.constant0._Z7reduce1PlS_:
	.zero		912


//--------------------- SYMBOLS --------------------------

	.type		.nv.reservedSmem.offset0,@object
	.size		.nv.reservedSmem.offset0,0x4
	.type		.nv.reservedSmem.cap,@object
	.size		.nv.reservedSmem.cap,0x4
